//
// Generated by NVIDIA NVVM Compiler
//
// Compiler Build ID: CL-36424714
// Cuda compilation tools, release 13.0, V13.0.88
// Based on NVVM 20.0.0
//

.version 9.0
.target sm_100
.address_size 64

	// .globl	_Z16test_cuda_kernelv

.visible .entry _Z16test_cuda_kernelv()
{


	ret;

}


// ===== COMPILED SASS (sm_100) =====

	.target	sm_100

	.elftype	@"ET_EXEC"


//--------------------- .note.nv.tkinfo           --------------------------
	.section	.note.nv.tkinfo,"",@"SHT_NOTE"
	.sectionflags	@"SHF_NOTE_NV_TKINFO"
	.tkinfo
        /*0018*/ 	.word	0x00000002
        /*0030*/ 	.string	""
        /*0030*/ 	.string	"ptxas"
        /*0030*/ 	.string	"Cuda compilation tools, release 13.0, V13.0.88"
        /*0030*/ 	.string	"Build cuda_13.0.r13.0/compiler.36424714_0"
        /*0030*/ 	.string	"-arch sm_100 -m 64 "



//--------------------- .note.nv.cuinfo           --------------------------
	.section	.note.nv.cuinfo,"",@"SHT_NOTE"
	.sectionflags	@"SHF_NOTE_NV_CUINFO"
        /*0018*/ 	.short	0x0002
        /*001a*/ 	.short	0x0064
        /*001c*/ 	.short	0x0082
	.zero		2


//--------------------- .nv.info                  --------------------------
	.section	.nv.info,"",@"SHT_CUDA_INFO"
	.align	4


	//----- nvinfo : EIATTR_REGCOUNT
	.align		4
        /*0000*/ 	.byte	0x04, 0x2f
        /*0002*/ 	.short	(.L_1 - .L_0)
	.align		4
.L_0:
        /*0004*/ 	.word	index@(_Z16test_cuda_kernelv)
        /*0008*/ 	.word	0x00000004


	//----- nvinfo : EIATTR_FRAME_SIZE
	.align		4
.L_1:
        /*000c*/ 	.byte	0x04, 0x11
        /*000e*/ 	.short	(.L_3 - .L_2)
	.align		4
.L_2:
        /*0010*/ 	.word	index@(_Z16test_cuda_kernelv)
        /*0014*/ 	.word	0x00000000


	//----- nvinfo : EIATTR_MIN_STACK_SIZE
	.align		4
.L_3:
        /*0018*/ 	.byte	0x04, 0x12
        /*001a*/ 	.short	(.L_5 - .L_4)
	.align		4
.L_4:
        /*001c*/ 	.word	index@(_Z16test_cuda_kernelv)
        /*0020*/ 	.word	0x00000000
.L_5:


//--------------------- .nv.compat                --------------------------
	.section	.nv.compat,"",@"SHT_CUDA_COMPAT_INFO"
	.align	4
        /*0000*/ 	.byte	0x02, 0x09, 0x00, 0x00, 0x02, 0x02, 0x01, 0x00, 0x02, 0x05, 0x05, 0x00, 0x03, 0x07, 0x01, 0x01
        /*0010*/ 	.byte	0x02, 0x03, 0x00, 0x00, 0x02, 0x06, 0x01, 0x00, 0x04, 0x0b, 0x08, 0x00, 0x09, 0x00, 0x00, 0x00
        /*0020*/ 	.byte	0x00, 0x00, 0x00, 0x00


//--------------------- .nv.info._Z16test_cuda_kernelv --------------------------
	.section	.nv.info._Z16test_cuda_kernelv,"",@"SHT_CUDA_INFO"
	.sectionflags	@""
	.align	4


	//----- nvinfo : EIATTR_CUDA_API_VERSION
	.align		4
        /*0000*/ 	.byte	0x04, 0x37
        /*0002*/ 	.short	(.L_7 - .L_6)
.L_6:
        /*0004*/ 	.word	0x00000082


	//----- nvinfo : EIATTR_SPARSE_MMA_MASK
	.align		4
.L_7:
        /*0008*/ 	.byte	0x03, 0x50
        /*000a*/ 	.short	0x0000


	//----- nvinfo : EIATTR_MAXREG_COUNT
	.align		4
        /*000c*/ 	.byte	0x03, 0x1b
        /*000e*/ 	.short	0x00ff


	//----- nvinfo : EIATTR_MERCURY_ISA_VERSION
	.align		4
        /*0010*/ 	.byte	0x03, 0x5f
        /*0012*/ 	.short	0x0101


	//----- nvinfo : EIATTR_VRC_CTA_INIT_COUNT
	.align		4
        /*0014*/ 	.byte	0x02, 0x4a
	.zero		1
	.zero		1


	//----- nvinfo : EIATTR_EXIT_INSTR_OFFSETS
	.align		4
        /*0018*/ 	.byte	0x04, 0x1c
        /*001a*/ 	.short	(.L_9 - .L_8)


	//   ....[0]....
.L_8:
        /*001c*/ 	.word	0x00000010


	//----- nvinfo : EIATTR_SW_WAR
	.align		4
.L_9:
        /*0020*/ 	.byte	0x04, 0x36
        /*0022*/ 	.short	(.L_11 - .L_10)
.L_10:
        /*0024*/ 	.word	0x00000008
.L_11:


//--------------------- .nv.callgraph             --------------------------
	.section	.nv.callgraph,"",@"SHT_CUDA_CALLGRAPH"
	.align	4
	.sectionentsize	8
	.align		4
        /*0000*/ 	.word	0x00000000
	.align		4
        /*0004*/ 	.word	0xffffffff
	.align		4
        /*0008*/ 	.word	0x00000000
	.align		4
        /*000c*/ 	.word	0xfffffffe
	.align		4
        /*0010*/ 	.word	0x00000000
	.align		4
        /*0014*/ 	.word	0xfffffffd
	.align		4
        /*0018*/ 	.word	0x00000000
	.align		4
        /*001c*/ 	.word	0xfffffffc


//--------------------- .text._Z16test_cuda_kernelv --------------------------
	.section	.text._Z16test_cuda_kernelv,"ax",@progbits
	.align	128
        .global         _Z16test_cuda_kernelv
        .type           _Z16test_cuda_kernelv,@function
        .size           _Z16test_cuda_kernelv,(.L_x_1 - _Z16test_cuda_kernelv)
        .other          _Z16test_cuda_kernelv,@"STO_CUDA_ENTRY STV_DEFAULT"
_Z16test_cuda_kernelv:
.text._Z16test_cuda_kernelv:
[----:B------:R-:W-:Y:S01]  /*0000*/  LDC R1, c[0x0][0x37c] ;  /* 0x0000df00ff017b82 */ /* 0x000fe20000000800 */
[----:B------:R-:W-:Y:S05]  /*0010*/  EXIT ;  /* 0x000000000000794d */ /* 0x000fea0003800000 */
.L_x_0:
[----:B------:R-:W-:-:S00]  /*0020*/  BRA `(.L_x_0) ;  /* 0xfffffffc00fc7947 */ /* 0x000fc0000383ffff */
[----:B------:R-:W-:-:S00]  /*0030*/  NOP ;  /* 0x0000000000007918 */ /* 0x000fc00000000000 */
        /* <DEDUP_REMOVED lines=12> */
.L_x_1:


//--------------------- .nv.shared.reserved.0     --------------------------
	.section	.nv.shared.reserved.0,"aw",@nobits
	.weak		__nv_reservedSMEM_offset_0_alias
	.size		__nv_reservedSMEM_offset_0_alias, 0, 64
	.other		__nv_reservedSMEM_offset_0_alias,@"STO_CUDA_RESERVED_SHARED STV_DEFAULT"
__nv_reservedSMEM_offset_0_alias:
	.zero		0
	.zero		64


//--------------------- .nv.constant0._Z16test_cuda_kernelv --------------------------
	.section	.nv.constant0._Z16test_cuda_kernelv,"a",@progbits
	.sectionflags	@""
	.align	4
.nv.constant0._Z16test_cuda_kernelv:
	.zero		896


//--------------------- SYMBOLS --------------------------

	.type		.nv.reservedSmem.offset0,@object
	.size		.nv.reservedSmem.offset0,0x4
